	.headerflags	@"EF_CUDA_TEXMODE_UNIFIED EF_CUDA_64BIT_ADDRESS EF_CUDA_ACCELERATORS EF_CUDA_SM90 EF_CUDA_VIRTUAL_SM(EF_CUDA_SM90)"
	.elftype	@"ET_EXEC"


//--------------------- .nv.info                  --------------------------
	.section	.nv.info,"",@"SHT_CUDA_INFO"
	.align	4


	//----- nvinfo : EIATTR_REGCOUNT
	.align		4
        /*0000*/ 	.byte	0x04, 0x2f
        /*0002*/ 	.short	(.L_3 - .L_2)
	.align		4
.L_2:
        /*0004*/ 	.word	index@(triton_poi_fused__native_batch_norm_legit_no_training_add_convolution_14)
        /*0008*/ 	.word	0x00000040


	//----- nvinfo : EIATTR_MIN_STACK_SIZE
	.align		4
.L_3:
        /*000c*/ 	.byte	0x04, 0x12
        /*000e*/ 	.short	(.L_5 - .L_4)
	.align		4
.L_4:
        /*0010*/ 	.word	index@(triton_poi_fused__native_batch_norm_legit_no_training_add_convolution_14)
        /*0014*/ 	.word	0x00000000


	//----- nvinfo : EIATTR_FRAME_SIZE
	.align		4
.L_5:
        /*0018*/ 	.byte	0x04, 0x11
        /*001a*/ 	.short	(.L_7 - .L_6)
	.align		4
.L_6:
        /*001c*/ 	.word	index@(triton_poi_fused__native_batch_norm_legit_no_training_add_convolution_14)
        /*0020*/ 	.word	0x00000000


	//----- nvinfo : EIATTR_MIN_STACK_SIZE
	.align		4
.L_7:
        /*0024*/ 	.byte	0x04, 0x12
        /*0026*/ 	.short	(.L_9 - .L_8)
	.align		4
.L_8:
        /*0028*/ 	.word	index@(triton_poi_fused__native_batch_norm_legit_no_training_add_convolution_14)
        /*002c*/ 	.word	0x00000000
.L_9:


//--------------------- .nv.info.triton_poi_fused__native_batch_norm_legit_no_training_add_convolution_14 --------------------------
	.section	.nv.info.triton_poi_fused__native_batch_norm_legit_no_training_add_convolution_14,"",@"SHT_CUDA_INFO"
	.sectionflags	@""
	.align	4


	//----- nvinfo : EIATTR_CUDA_API_VERSION
	.align		4
        /*0000*/ 	.byte	0x04, 0x37
        /*0002*/ 	.short	(.L_11 - .L_10)
.L_10:
        /*0004*/ 	.word	0x0000007c


	//----- nvinfo : EIATTR_KPARAM_INFO
	.align		4
.L_11:
        /*0008*/ 	.byte	0x04, 0x17
        /*000a*/ 	.short	(.L_13 - .L_12)
.L_12:
        /*000c*/ 	.word	0x00000000
        /*0010*/ 	.short	0x0009
        /*0012*/ 	.short	0x0044
        /*0014*/ 	.byte	0x00, 0xf0, 0x11, 0x00


	//----- nvinfo : EIATTR_KPARAM_INFO
	.align		4
.L_13:
        /*0018*/ 	.byte	0x04, 0x17
        /*001a*/ 	.short	(.L_15 - .L_14)
.L_14:
        /*001c*/ 	.word	0x00000000
        /*0020*/ 	.short	0x0008
        /*0022*/ 	.short	0x0040
        /*0024*/ 	.byte	0x00, 0xf0, 0x11, 0x00


	//----- nvinfo : EIATTR_KPARAM_INFO
	.align		4
.L_15:
        /*0028*/ 	.byte	0x04, 0x17
        /*002a*/ 	.short	(.L_17 - .L_16)
.L_16:
        /*002c*/ 	.word	0x00000000
        /*0030*/ 	.short	0x0007
        /*0032*/ 	.short	0x0038
        /*0034*/ 	.byte	0x00, 0xf4, 0x21, 0x00


	//----- nvinfo : EIATTR_KPARAM_INFO
	.align		4
.L_17:
        /*0038*/ 	.byte	0x04, 0x17
        /*003a*/ 	.short	(.L_19 - .L_18)
.L_18:
        /*003c*/ 	.word	0x00000000
        /*0040*/ 	.short	0x0006
        /*0042*/ 	.short	0x0030
        /*0044*/ 	.byte	0x00, 0xf4, 0x21, 0x00


	//----- nvinfo : EIATTR_KPARAM_INFO
	.align		4
.L_19:
        /*0048*/ 	.byte	0x04, 0x17
        /*004a*/ 	.short	(.L_21 - .L_20)
.L_20:
        /*004c*/ 	.word	0x00000000
        /*0050*/ 	.short	0x0005
        /*0052*/ 	.short	0x0028
        /*0054*/ 	.byte	0x00, 0xf4, 0x21, 0x00


	//----- nvinfo : EIATTR_KPARAM_INFO
	.align		4
.L_21:
        /*0058*/ 	.byte	0x04, 0x17
        /*005a*/ 	.short	(.L_23 - .L_22)
.L_22:
        /*005c*/ 	.word	0x00000000
        /*0060*/ 	.short	0x0004
        /*0062*/ 	.short	0x0020
        /*0064*/ 	.byte	0x00, 0xf4, 0x21, 0x00


	//----- nvinfo : EIATTR_KPARAM_INFO
	.align		4
.L_23:
        /*0068*/ 	.byte	0x04, 0x17
        /*006a*/ 	.short	(.L_25 - .L_24)
.L_24:
        /*006c*/ 	.word	0x00000000
        /*0070*/ 	.short	0x0003
        /*0072*/ 	.short	0x0018
        /*0074*/ 	.byte	0x00, 0xf4, 0x21, 0x00


	//----- nvinfo : EIATTR_KPARAM_INFO
	.align		4
.L_25:
        /*0078*/ 	.byte	0x04, 0x17
        /*007a*/ 	.short	(.L_27 - .L_26)
.L_26:
        /*007c*/ 	.word	0x00000000
        /*0080*/ 	.short	0x0002
        /*0082*/ 	.short	0x0010
        /*0084*/ 	.byte	0x00, 0xf4, 0x21, 0x00


	//----- nvinfo : EIATTR_KPARAM_INFO
	.align		4
.L_27:
        /*0088*/ 	.byte	0x04, 0x17
        /*008a*/ 	.short	(.L_29 - .L_28)
.L_28:
        /*008c*/ 	.word	0x00000000
        /*0090*/ 	.short	0x0001
        /*0092*/ 	.short	0x0008
        /*0094*/ 	.byte	0x00, 0xf4, 0x21, 0x00


	//----- nvinfo : EIATTR_KPARAM_INFO
	.align		4
.L_29:
        /*0098*/ 	.byte	0x04, 0x17
        /*009a*/ 	.short	(.L_31 - .L_30)
.L_30:
        /*009c*/ 	.word	0x00000000
        /*00a0*/ 	.short	0x0000
        /*00a2*/ 	.short	0x0000
        /*00a4*/ 	.byte	0x00, 0xf4, 0x21, 0x00


	//----- nvinfo : EIATTR_SPARSE_MMA_MASK
	.align		4
.L_31:
        /*00a8*/ 	.byte	0x03, 0x50
        /*00aa*/ 	.short	0x0000


	//----- nvinfo : EIATTR_MAXREG_COUNT
	.align		4
        /*00ac*/ 	.byte	0x03, 0x1b
        /*00ae*/ 	.short	0x00ff


	//----- nvinfo : EIATTR_EXIT_INSTR_OFFSETS
	.align		4
        /*00b0*/ 	.byte	0x04, 0x1c
        /*00b2*/ 	.short	(.L_33 - .L_32)


	//   ....[0]....
.L_32:
        /*00b4*/ 	.word	0x000012b0


	//   ....[1]....
        /*00b8*/ 	.word	0x00001300


	//----- nvinfo : EIATTR_REQNTID
	.align		4
.L_33:
        /*00bc*/ 	.byte	0x04, 0x10
        /*00be*/ 	.short	(.L_35 - .L_34)
.L_34:
        /*00c0*/ 	.word	0x00000100
        /*00c4*/ 	.word	0x00000001
        /*00c8*/ 	.word	0x00000001


	//----- nvinfo : EIATTR_CBANK_PARAM_SIZE
	.align		4
.L_35:
        /*00cc*/ 	.byte	0x03, 0x19
        /*00ce*/ 	.short	0x0048


	//----- nvinfo : EIATTR_PARAM_CBANK
	.align		4
        /*00d0*/ 	.byte	0x04, 0x0a
        /*00d2*/ 	.short	(.L_37 - .L_36)
	.align		4
.L_36:
        /*00d4*/ 	.word	index@(.nv.constant0.triton_poi_fused__native_batch_norm_legit_no_training_add_convolution_14)
        /*00d8*/ 	.short	0x0210
        /*00da*/ 	.short	0x0048


	//----- nvinfo : EIATTR_SW_WAR
	.align		4
.L_37:
        /*00dc*/ 	.byte	0x04, 0x36
        /*00de*/ 	.short	(.L_39 - .L_38)
.L_38:
        /*00e0*/ 	.word	0x00000008
.L_39:


//--------------------- .nv.callgraph             --------------------------
	.section	.nv.callgraph,"",@"SHT_CUDA_CALLGRAPH"
	.align	4
	.sectionentsize	8
	.align		4
        /*0000*/ 	.word	0x00000000
	.align		4
        /*0004*/ 	.word	0xffffffff
	.align		4
        /*0008*/ 	.word	0x00000000
	.align		4
        /*000c*/ 	.word	0xfffffffe
	.align		4
        /*0010*/ 	.word	0x00000000
	.align		4
        /*0014*/ 	.word	0xfffffffd
	.align		4
        /*0018*/ 	.word	0x00000000
	.align		4
        /*001c*/ 	.word	0xfffffffc


//--------------------- .nv.constant4             --------------------------
	.section	.nv.constant4,"a",@progbits
	.align	8
	.align		8
.nv.constant4:
        /*0000*/ 	.dword	_$_str
	.align		8
        /*0008*/ 	.dword	_$_str_$_2


//--------------------- .text.triton_poi_fused__native_batch_norm_legit_no_training_add_convolution_14 --------------------------
	.section	.text.triton_poi_fused__native_batch_norm_legit_no_training_add_convolution_14,"ax",@progbits
	.sectionflags	@"SHF_BARRIERS=1"
	.align	128
        .global         triton_poi_fused__native_batch_norm_legit_no_training_add_convolution_14
        .type           triton_poi_fused__native_batch_norm_legit_no_training_add_convolution_14,@function
        .size           triton_poi_fused__native_batch_norm_legit_no_training_add_convolution_14,(.L_x_1 - triton_poi_fused__native_batch_norm_legit_no_training_add_convolution_14)
        .other          triton_poi_fused__native_batch_norm_legit_no_training_add_convolution_14,@"STO_CUDA_ENTRY STV_DEFAULT"
triton_poi_fused__native_batch_norm_legit_no_training_add_convolution_14:
.text.triton_poi_fused__native_batch_norm_legit_no_training_add_convolution_14:
[----:B------:R-:W0:Y:S01]  /*0000*/  LDC R1, c[0x0][0x28] ;  /* 0x00000a00ff017b82 */ /* 0x000e220000000800 */
[----:B------:R-:W1:Y:S07]  /*0010*/  S2R R0, SR_CTAID.X ;  /* 0x0000000000007919 */ /* 0x000e6e0000002500 */
[----:B------:R-:W2:Y:S01]  /*0020*/  LDC.64 R4, c[0x0][0x230] ;  /* 0x00008c00ff047b82 */ /* 0x000ea20000000a00 */
[----:B------:R-:W-:Y:S02]  /*0030*/  CS2R R16, SRZ ;  /* 0x0000000000107805 */ /* 0x000fe4000001ff00 */
[----:B------:R-:W-:Y:S01]  /*0040*/  CS2R R18, SRZ ;  /* 0x0000000000127805 */ /* 0x000fe2000001ff00 */
[----:B------:R-:W3:Y:S01]  /*0050*/  S2R R2, SR_TID.X ;  /* 0x0000000000027919 */ /* 0x000ee20000002100 */
[----:B------:R-:W-:Y:S01]  /*0060*/  ULDC.64 UR6, c[0x0][0x208] ;  /* 0x0000820000067ab9 */ /* 0x000fe20000000a00 */
[----:B------:R-:W4:Y:S02]  /*0070*/  S2R R48, SR_CTAID.Y ;  /* 0x0000000000307919 */ /* 0x000f240000002600 */
[----:B------:R-:W5:Y:S08]  /*0080*/  LDC.64 R28, c[0x0][0x228] ;  /* 0x00008a00ff1c7b82 */ /* 0x000f700000000a00 */
[----:B------:R-:W5:Y:S01]  /*0090*/  LDC.64 R20, c[0x0][0x238] ;  /* 0x00008e00ff147b82 */ /* 0x000f620000000a00 */
[----:B------:R-:W-:-:S07]  /*00a0*/  HFMA2.MMA R45, -RZ, RZ, 1.625, 0 ;  /* 0x3e800000ff2d7435 */ /* 0x000fce00000001ff */
[----:B------:R-:W5:Y:S01]  /*00b0*/  LDC.64 R14, c[0x0][0x218] ;  /* 0x00008600ff0e7b82 */ /* 0x000f620000000a00 */
[----:B-1----:R-:W-:-:S07]  /*00c0*/  SHF.L.U32 R0, R0, 0x6, RZ ;  /* 0x0000000600007819 */ /* 0x002fce00000006ff */
[----:B------:R-:W1:Y:S01]  /*00d0*/  LDC.64 R50, c[0x0][0x210] ;  /* 0x00008400ff327b82 */ /* 0x000e620000000a00 */
[----:B---3--:R-:W-:-:S04]  /*00e0*/  SHF.L.U32 R3, R2, 0x2, RZ ;  /* 0x0000000202037819 */ /* 0x008fc800000006ff */
[----:B------:R-:W-:-:S03]  /*00f0*/  LOP3.LUT R23, R0, 0x3c, R3, 0xf8, !PT ;  /* 0x0000003c00177812 */ /* 0x000fc600078ef803 */
[----:B------:R-:W3:Y:S01]  /*0100*/  LDC.64 R58, c[0x0][0x240] ;  /* 0x00009000ff3a7b82 */ /* 0x000ee20000000a00 */
[----:B------:R-:W-:Y:S02]  /*0110*/  LOP3.LUT R13, R0, 0x3c, R3, 0xf8, !PT ;  /* 0x0000003c000d7812 */ /* 0x000fe400078ef803 */
[----:B------:R-:W-:-:S03]  /*0120*/  ISETP.GE.AND P4, PT, R23, 0x200, PT ;  /* 0x000002001700780c */ /* 0x000fc60003f86270 */
[----:B--2---:R-:W-:-:S10]  /*0130*/  IMAD.WIDE R4, R13, 0x4, R4 ;  /* 0x000000040d047825 */ /* 0x004fd400078e0204 */
[----:B------:R2:W3:Y:S01]  /*0140*/  @!P4 LDG.E.EL.128 R16, desc[UR6][R4.64] ;  /* 0x000000060410c981 */ /* 0x0004e2000c2e1d00 */
[----:B----4-:R-:W-:Y:S02]  /*0150*/  SHF.L.U32 R48, R48, 0x6, RZ ;  /* 0x0000000630307819 */ /* 0x010fe400000006ff */
[----:B------:R-:W-:Y:S02]  /*0160*/  CS2R R6, SRZ ;  /* 0x0000000000067805 */ /* 0x000fe4000001ff00 */
[----:B------:R-:W-:Y:S02]  /*0170*/  CS2R R8, SRZ ;  /* 0x0000000000087805 */ /* 0x000fe4000001ff00 */
[----:B------:R-:W-:Y:S01]  /*0180*/  CS2R R10, SRZ ;  /* 0x00000000000a7805 */ /* 0x000fe2000001ff00 */
[----:B-----5:R-:W-:Y:S01]  /*0190*/  IMAD.WIDE R28, R23, 0x4, R28 ;  /* 0x00000004171c7825 */ /* 0x020fe200078e021c */
[----:B------:R-:W-:Y:S02]  /*01a0*/  CS2R R32, SRZ ;  /* 0x0000000000207805 */ /* 0x000fe4000001ff00 */
[----:B------:R-:W-:Y:S01]  /*01b0*/  CS2R R34, SRZ ;  /* 0x0000000000227805 */ /* 0x000fe2000001ff00 */
[----:B0-----:R-:W-:Y:S01]  /*01c0*/  IMAD.WIDE R30, R13, 0x4, R20 ;  /* 0x000000040d1e7825 */ /* 0x001fe200078e0214 */
[----:B--2---:R-:W-:-:S02]  /*01d0*/  CS2R R4, SRZ ;  /* 0x0000000000047805 */ /* 0x004fc4000001ff00 */
[----:B------:R-:W-:Y:S02]  /*01e0*/  CS2R R20, SRZ ;  /* 0x0000000000147805 */ /* 0x000fe4000001ff00 */
[----:B------:R-:W-:Y:S01]  /*01f0*/  CS2R R24, SRZ ;  /* 0x0000000000187805 */ /* 0x000fe2000001ff00 */
[----:B------:R-:W-:Y:S01]  /*0200*/  IMAD.WIDE R14, R23, 0x4, R14 ;  /* 0x00000004170e7825 */ /* 0x000fe200078e020e */
[----:B------:R0:W2:Y:S01]  /*0210*/  @!P4 LDG.E.EL.128 R8, desc[UR6][R30.64] ;  /* 0x000000061e08c981 */ /* 0x0000a2000c2e1d00 */
[----:B------:R-:W-:Y:S02]  /*0220*/  CS2R R26, SRZ ;  /* 0x00000000001a7805 */ /* 0x000fe4000001ff00 */
[----:B------:R-:W-:Y:S01]  /*0230*/  CS2R R36, SRZ ;  /* 0x0000000000247805 */ /* 0x000fe2000001ff00 */
[----:B------:R4:W5:Y:S01]  /*0240*/  @!P4 LDG.E.EL.128 R4, desc[UR6][R28.64] ;  /* 0x000000061c04c981 */ /* 0x000962000c2e1d00 */
[----:B------:R-:W-:-:S03]  /*0250*/  CS2R R38, SRZ ;  /* 0x0000000000267805 */ /* 0x000fc6000001ff00 */
[----:B------:R1:W2:Y:S01]  /*0260*/  @!P4 LDG.E.EL.128 R32, desc[UR6][R14.64] ;  /* 0x000000060e20c981 */ /* 0x0002a2000c2e1d00 */
[----:B0-----:R-:W-:Y:S02]  /*0270*/  CS2R R30, SRZ ;  /* 0x00000000001e7805 */ /* 0x001fe4000001ff00 */
[----:B----4-:R-:W-:Y:S01]  /*0280*/  CS2R R28, SRZ ;  /* 0x00000000001c7805 */ /* 0x010fe2000001ff00 */
[----:B---3--:R-:W-:Y:S01]  /*0290*/  IMAD.WIDE R58, R13, 0x4, R58 ;  /* 0x000000040d3a7825 */ /* 0x008fe200078e023a */
[----:B-1----:R-:W-:-:S03]  /*02a0*/  CS2R R14, SRZ ;  /* 0x00000000000e7805 */ /* 0x002fc6000001ff00 */
[----:B------:R-:W-:Y:S01]  /*02b0*/  FADD R18, R18, 9.9999997473787516356e-06 ;  /* 0x3727c5ac12127421 */ /* 0x000fe20000000000 */
[----:B------:R-:W-:Y:S01]  /*02c0*/  FADD R44, R19, 9.9999997473787516356e-06 ;  /* 0x3727c5ac132c7421 */ /* 0x000fe20000000000 */
[----:B------:R-:W-:Y:S02]  /*02d0*/  SHF.R.U32.HI R19, RZ, 0x4, R2 ;  /* 0x00000004ff137819 */ /* 0x000fe40000011602 */
[----:B------:R-:W0:Y:S02]  /*02e0*/  MUFU.SQRT R43, R18 ;  /* 0x00000012002b7308 */ /* 0x000e240000002000 */
[----:B------:R-:W-:-:S04]  /*02f0*/  SGXT.U32 R19, R19, 0x4 ;  /* 0x000000041313781a */ /* 0x000fc80000000000 */
[----:B------:R-:W-:Y:S02]  /*0300*/  LOP3.LUT R47, R48, R19, RZ, 0xfc, !PT ;  /* 0x00000013302f7212 */ /* 0x000fe400078efcff */
[----:B------:R-:W1:Y:S01]  /*0310*/  MUFU.SQRT R44, R44 ;  /* 0x0000002c002c7308 */ /* 0x000e620000002000 */
[----:B------:R-:W-:Y:S02]  /*0320*/  LOP3.LUT R42, R48, 0x10, R19, 0xfe, !PT ;  /* 0x00000010302a7812 */ /* 0x000fe400078efe13 */
[----:B------:R-:W-:Y:S02]  /*0330*/  LOP3.LUT R41, R48, 0x20, R19, 0xfe, !PT ;  /* 0x0000002030297812 */ /* 0x000fe400078efe13 */
[----:B------:R-:W-:Y:S02]  /*0340*/  LOP3.LUT R12, R48, 0x30, R19, 0xfe, !PT ;  /* 0x00000030300c7812 */ /* 0x000fe400078efe13 */
[C---:B0-----:R-:W-:Y:S02]  /*0350*/  FSETP.GT.AND P6, PT, R43.reuse, 8.50705917302346158658e+37, PT ;  /* 0x7e8000002b00780b */ /* 0x041fe40003fc4000 */
[----:B------:R-:W-:-:S02]  /*0360*/  FSETP.GEU.AND P5, PT, R43, 1.175494350822287508e-38, PT ;  /* 0x008000002b00780b */ /* 0x000fc40003fae000 */
[----:B------:R-:W-:Y:S02]  /*0370*/  FSEL R18, R45, 1, P6 ;  /* 0x3f8000002d127808 */ /* 0x000fe40003000000 */
[----:B------:R-:W-:Y:S02]  /*0380*/  ISETP.LT.AND P3, PT, R47, 0x100, !P4 ;  /* 0x000001002f00780c */ /* 0x000fe40006761270 */
[----:B-1----:R-:W-:Y:S02]  /*0390*/  FSETP.GT.AND P0, PT, R44, 8.50705917302346158658e+37, PT ;  /* 0x7e8000002c00780b */ /* 0x002fe40003f04000 */
[----:B------:R-:W-:Y:S02]  /*03a0*/  ISETP.LT.AND P2, PT, R42, 0x100, !P4 ;  /* 0x000001002a00780c */ /* 0x000fe40006741270 */
[----:B------:R-:W-:Y:S01]  /*03b0*/  ISETP.LT.AND P1, PT, R41, 0x100, !P4 ;  /* 0x000001002900780c */ /* 0x000fe20006721270 */
[----:B------:R-:W-:Y:S01]  /*03c0*/  @P6 FMUL R43, R43, 0.25 ;  /* 0x3e8000002b2b6820 */ /* 0x000fe20000400000 */
[----:B------:R-:W-:-:S02]  /*03d0*/  FSETP.GEU.AND P6, PT, R44, 1.175494350822287508e-38, PT ;  /* 0x008000002c00780b */ /* 0x000fc40003fce000 */
[----:B------:R-:W-:Y:S02]  /*03e0*/  FSEL R19, R45, 1, P0 ;  /* 0x3f8000002d137808 */ /* 0x000fe40000000000 */
[-C--:B------:R-:W-:Y:S02]  /*03f0*/  LEA R47, R47, R23.reuse, 0x9 ;  /* 0x000000172f2f7211 */ /* 0x080fe400078e48ff */
[-C--:B------:R-:W-:Y:S01]  /*0400*/  LEA R42, R42, R23.reuse, 0x9 ;  /* 0x000000172a2a7211 */ /* 0x080fe200078e48ff */
[----:B------:R-:W-:Y:S01]  /*0410*/  @P0 FMUL R44, R44, 0.25 ;  /* 0x3e8000002c2c0820 */ /* 0x000fe20000400000 */
[C---:B------:R-:W-:Y:S02]  /*0420*/  ISETP.LT.AND P0, PT, R12.reuse, 0x100, !P4 ;  /* 0x000001000c00780c */ /* 0x040fe40006701270 */
[-C--:B------:R-:W-:Y:S02]  /*0430*/  LEA R41, R41, R23.reuse, 0x9 ;  /* 0x0000001729297211 */ /* 0x080fe400078e48ff */
[----:B------:R-:W-:-:S02]  /*0440*/  LEA R40, R12, R23, 0x9 ;  /* 0x000000170c287211 */ /* 0x000fc400078e48ff */
[----:B------:R-:W-:Y:S01]  /*0450*/  CS2R R22, SRZ ;  /* 0x0000000000167805 */ /* 0x000fe2000001ff00 */
[----:B------:R-:W-:-:S04]  /*0460*/  IMAD.WIDE R56, R47, 0x4, R50 ;  /* 0x000000042f387825 */ /* 0x000fc800078e0232 */
[--C-:B------:R-:W-:Y:S01]  /*0470*/  IMAD.WIDE R54, R42, 0x4, R50.reuse ;  /* 0x000000042a367825 */ /* 0x100fe200078e0232 */
[----:B------:R-:W2:Y:S03]  /*0480*/  @P3 LDG.E.EL.128 R20, desc[UR6][R56.64] ;  /* 0x0000000638143981 */ /* 0x000ea6000c2e1d00 */
[--C-:B------:R-:W-:Y:S01]  /*0490*/  IMAD.WIDE R52, R41, 0x4, R50.reuse ;  /* 0x0000000429347825 */ /* 0x100fe200078e0232 */
[----:B------:R-:W3:Y:S03]  /*04a0*/  @P2 LDG.E.EL.128 R24, desc[UR6][R54.64] ;  /* 0x0000000636182981 */ /* 0x000ee6000c2e1d00 */
[----:B------:R-:W-:Y:S01]  /*04b0*/  IMAD.WIDE R50, R40, 0x4, R50 ;  /* 0x0000000428327825 */ /* 0x000fe200078e0232 */
[----:B------:R-:W4:Y:S04]  /*04c0*/  @P1 LDG.E.EL.128 R28, desc[UR6][R52.64] ;  /* 0x00000006341c1981 */ /* 0x000f28000c2e1d00 */
[----:B------:R-:W5:Y:S01]  /*04d0*/  @P0 LDG.E.EL.128 R36, desc[UR6][R50.64] ;  /* 0x0000000632240981 */ /* 0x000f62000c2e1d00 */
[----:B------:R-:W-:-:S06]  /*04e0*/  CS2R R12, SRZ ;  /* 0x00000000000c7805 */ /* 0x000fcc000001ff00 */
[----:B------:R0:W5:Y:S01]  /*04f0*/  @!P4 LDG.E.EL.128 R12, desc[UR6][R58.64] ;  /* 0x000000063a0cc981 */ /* 0x000162000c2e1d00 */
[----:B------:R-:W-:Y:S01]  /*0500*/  FADD R16, R16, 9.9999997473787516356e-06 ;  /* 0x3727c5ac10107421 */ /* 0x000fe20000000000 */
[----:B------:R-:W-:-:S05]  /*0510*/  @!P6 FMUL R44, R44, 16777216 ;  /* 0x4b8000002c2ce820 */ /* 0x000fca0000400000 */
[----:B------:R-:W1:Y:S01]  /*0520*/  MUFU.SQRT R16, R16 ;  /* 0x0000001000107308 */ /* 0x000e620000002000 */
[----:B------:R-:W-:Y:S01]  /*0530*/  @!P5 FMUL R43, R43, 16777216 ;  /* 0x4b8000002b2bd820 */ /* 0x000fe20000400000 */
[----:B------:R-:W-:-:S06]  /*0540*/  FADD R17, R17, 9.9999997473787516356e-06 ;  /* 0x3727c5ac11117421 */ /* 0x000fcc0000000000 */
[----:B------:R-:W0:Y:S01]  /*0550*/  MUFU.RCP R44, R44 ;  /* 0x0000002c002c7308 */ /* 0x000e220000001000 */
[----:B------:R-:W-:Y:S01]  /*0560*/  @!P6 FMUL R19, R19, 16777216 ;  /* 0x4b8000001313e820 */ /* 0x000fe20000400000 */
[----:B------:R-:W-:Y:S01]  /*0570*/  @!P5 FMUL R18, R18, 16777216 ;  /* 0x4b8000001212d820 */ /* 0x000fe20000400000 */
[----:B-1----:R-:W-:-:S05]  /*0580*/  FSETP.GT.AND P6, PT, R16, 8.50705917302346158658e+37, PT ;  /* 0x7e8000001000780b */ /* 0x002fca0003fc4000 */
[----:B------:R-:W1:Y:S01]  /*0590*/  MUFU.RCP R43, R43 ;  /* 0x0000002b002b7308 */ /* 0x000e620000001000 */
[----:B------:R-:W-:-:S07]  /*05a0*/  FSETP.GEU.AND P5, PT, R16, 1.175494350822287508e-38, PT ;  /* 0x008000001000780b */ /* 0x000fce0003fae000 */
[----:B------:R-:W1:Y:S01]  /*05b0*/  MUFU.SQRT R17, R17 ;  /* 0x0000001100117308 */ /* 0x000e620000002000 */
[----:B0-----:R-:W-:Y:S01]  /*05c0*/  FMUL R19, R44, R19 ;  /* 0x000000132c137220 */ /* 0x001fe20000400000 */
[----:B------:R-:W-:Y:S01]  /*05d0*/  @P6 FMUL R16, R16, 0.25 ;  /* 0x3e80000010106820 */ /* 0x000fe20000400000 */
[----:B-1----:R-:W-:-:S03]  /*05e0*/  FMUL R18, R43, R18 ;  /* 0x000000122b127220 */ /* 0x002fc60000400000 */
[----:B------:R-:W-:-:S06]  /*05f0*/  @!P5 FMUL R16, R16, 16777216 ;  /* 0x4b8000001010d820 */ /* 0x000fcc0000400000 */
[----:B------:R-:W0:Y:S01]  /*0600*/  MUFU.RCP R16, R16 ;  /* 0x0000001000107308 */ /* 0x000e220000001000 */
[----:B------:R-:W-:Y:S01]  /*0610*/  FSETP.GEU.AND P4, PT, R17, 1.175494350822287508e-38, PT ;  /* 0x008000001100780b */ /* 0x000fe20003f8e000 */
[C---:B--2---:R-:W-:Y:S01]  /*0620*/  FADD R23, R35.reuse, R23 ;  /* 0x0000001723177221 */ /* 0x044fe20000000000 */
[C---:B---3--:R-:W-:Y:S01]  /*0630*/  FADD R27, R35.reuse, R27 ;  /* 0x0000001b231b7221 */ /* 0x048fe20000000000 */
[----:B----4-:R-:W-:Y:S02]  /*0640*/  FADD R31, R35, R31 ;  /* 0x0000001f231f7221 */ /* 0x010fe40000000000 */
[----:B-----5:R-:W-:Y:S01]  /*0650*/  FADD R60, R23, -R7 ;  /* 0x80000007173c7221 */ /* 0x020fe20000000000 */
[----:B------:R-:W-:Y:S01]  /*0660*/  FADD R35, R35, R39 ;  /* 0x0000002723237221 */ /* 0x000fe20000000000 */
[--C-:B------:R-:W-:Y:S01]  /*0670*/  FADD R46, R31, -R7.reuse ;  /* 0x800000071f2e7221 */ /* 0x100fe20000000000 */
[--C-:B------:R-:W-:Y:S02]  /*0680*/  FADD R58, R27, -R7.reuse ;  /* 0x800000071b3a7221 */ /* 0x100fe40000000000 */
[----:B------:R-:W-:Y:S01]  /*0690*/  FADD R44, R35, -R7 ;  /* 0x80000007232c7221 */ /* 0x000fe20000000000 */
[-C--:B------:R-:W-:Y:S01]  /*06a0*/  FMUL R46, R46, R19.reuse ;  /* 0x000000132e2e7220 */ /* 0x080fe20000400000 */
[-C--:B------:R-:W-:Y:S01]  /*06b0*/  FMUL R60, R60, R19.reuse ;  /* 0x000000133c3c7220 */ /* 0x080fe20000400000 */
[-C--:B------:R-:W-:Y:S01]  /*06c0*/  FMUL R58, R58, R19.reuse ;  /* 0x000000133a3a7220 */ /* 0x080fe20000400000 */
[----:B------:R-:W-:Y:S01]  /*06d0*/  FMUL R19, R44, R19 ;  /* 0x000000132c137220 */ /* 0x000fe20000400000 */
[-CC-:B------:R-:W-:Y:S01]  /*06e0*/  FFMA R7, R46, R11.reuse, R15.reuse ;  /* 0x0000000b2e077223 */ /* 0x180fe2000000000f */
[-CC-:B------:R-:W-:Y:S01]  /*06f0*/  FFMA R43, R60, R11.reuse, R15.reuse ;  /* 0x0000000b3c2b7223 */ /* 0x180fe2000000000f */
[-CC-:B------:R-:W-:Y:S01]  /*0700*/  FFMA R44, R58, R11.reuse, R15.reuse ;  /* 0x0000000b3a2c7223 */ /* 0x180fe2000000000f */
[----:B------:R-:W-:Y:S01]  /*0710*/  FFMA R11, R19, R11, R15 ;  /* 0x0000000b130b7223 */ /* 0x000fe2000000000f */
[----:B------:R-:W-:Y:S01]  /*0720*/  FSEL R15, R45, 1, P6 ;  /* 0x3f8000002d0f7808 */ /* 0x000fe20003000000 */
[C---:B------:R-:W-:Y:S01]  /*0730*/  FADD R30, R34.reuse, R30 ;  /* 0x0000001e221e7221 */ /* 0x040fe20000000000 */
[----:B------:R-:W-:Y:S01]  /*0740*/  FSETP.GT.AND P6, PT, R17, 8.50705917302346158658e+37, PT ;  /* 0x7e8000001100780b */ /* 0x000fe20003fc4000 */
[C---:B------:R-:W-:Y:S01]  /*0750*/  FADD R22, R34.reuse, R22 ;  /* 0x0000001622167221 */ /* 0x040fe20000000000 */
[C---:B------:R-:W-:Y:S01]  /*0760*/  FADD R26, R34.reuse, R26 ;  /* 0x0000001a221a7221 */ /* 0x040fe20000000000 */
[----:B------:R-:W1:Y:S01]  /*0770*/  LDC.64 R58, c[0x0][0x220] ;  /* 0x00008800ff3a7b82 */ /* 0x000e620000000a00 */
[----:B------:R-:W-:Y:S01]  /*0780*/  FADD R34, R34, R38 ;  /* 0x0000002622227221 */ /* 0x000fe20000000000 */
[--C-:B------:R-:W-:Y:S01]  /*0790*/  FADD R39, R30, -R6.reuse ;  /* 0x800000061e277221 */ /* 0x100fe20000000000 */
[--C-:B------:R-:W-:Y:S01]  /*07a0*/  FADD R49, R26, -R6.reuse ;  /* 0x800000061a317221 */ /* 0x100fe20000000000 */
[--C-:B------:R-:W-:Y:S01]  /*07b0*/  FADD R61, R22, -R6.reuse ;  /* 0x80000006163d7221 */ /* 0x100fe20000000000 */
[----:B------:R-:W-:Y:S01]  /*07c0*/  FADD R19, R34, -R6 ;  /* 0x8000000622137221 */ /* 0x000fe20000000000 */
[-C--:B------:R-:W-:Y:S01]  /*07d0*/  FMUL R6, R39, R18.reuse ;  /* 0x0000001227067220 */ /* 0x080fe20000400000 */
[-C--:B------:R-:W-:Y:S01]  /*07e0*/  FMUL R39, R49, R18.reuse ;  /* 0x0000001231277220 */ /* 0x080fe20000400000 */
[----:B------:R-:W-:-:S02]  /*07f0*/  FMUL R61, R61, R18 ;  /* 0x000000123d3d7220 */ /* 0x000fc40000400000 */
[----:B------:R-:W-:Y:S01]  /*0800*/  @P6 FMUL R17, R17, 0.25 ;  /* 0x3e80000011116820 */ /* 0x000fe20000400000 */
[----:B------:R-:W-:Y:S01]  /*0810*/  FMUL R19, R19, R18 ;  /* 0x0000001213137220 */ /* 0x000fe20000400000 */
[----:B------:R-:W-:Y:S01]  /*0820*/  @!P5 FMUL R15, R15, 16777216 ;  /* 0x4b8000000f0fd820 */ /* 0x000fe20000400000 */
[-CC-:B------:R-:W-:Y:S01]  /*0830*/  FFMA R6, R6, R10.reuse, R14.reuse ;  /* 0x0000000a06067223 */ /* 0x180fe2000000000e */
[----:B------:R-:W-:Y:S01]  /*0840*/  @!P4 FMUL R17, R17, 16777216 ;  /* 0x4b8000001111c820 */ /* 0x000fe20000400000 */
[-CC-:B------:R-:W-:Y:S01]  /*0850*/  FFMA R49, R61, R10.reuse, R14.reuse ;  /* 0x0000000a3d317223 */ /* 0x180fe2000000000e */
[-CC-:B------:R-:W-:Y:S01]  /*0860*/  FFMA R46, R39, R10.reuse, R14.reuse ;  /* 0x0000000a272e7223 */ /* 0x180fe2000000000e */
[----:B------:R-:W-:Y:S01]  /*0870*/  FFMA R10, R19, R10, R14 ;  /* 0x0000000a130a7223 */ /* 0x000fe2000000000e */
[----:B0-----:R-:W-:Y:S02]  /*0880*/  FMUL R14, R16, R15 ;  /* 0x0000000f100e7220 */ /* 0x001fe40000400000 */
[----:B------:R0:W2:Y:S01]  /*0890*/  MUFU.RCP R15, R17 ;  /* 0x00000011000f7308 */ /* 0x0000a20000001000 */
[----:B------:R-:W-:-:S02]  /*08a0*/  FSEL R60, R45, 1, P6 ;  /* 0x3f8000002d3c7808 */ /* 0x000fc40003000000 */
[----:B------:R-:W-:Y:S01]  /*08b0*/  CS2R R18, SRZ ;  /* 0x0000000000127805 */ /* 0x000fe2000001ff00 */
[----:B-1----:R-:W-:-:S04]  /*08c0*/  IMAD.WIDE R38, R47, 0x4, R58 ;  /* 0x000000042f267825 */ /* 0x002fc800078e023a */
[----:B------:R-:W-:Y:S01]  /*08d0*/  @!P4 FMUL R60, R60, 16777216 ;  /* 0x4b8000003c3cc820 */ /* 0x000fe20000400000 */
[----:B0-----:R-:W-:Y:S01]  /*08e0*/  CS2R R16, SRZ ;  /* 0x0000000000107805 */ /* 0x001fe2000001ff00 */
[C---:B------:R-:W-:Y:S01]  /*08f0*/  FADD R21, R33.reuse, R21 ;  /* 0x0000001521157221 */ /* 0x040fe20000000000 */
[C---:B------:R-:W-:Y:S01]  /*0900*/  FADD R25, R33.reuse, R25 ;  /* 0x0000001921197221 */ /* 0x040fe20000000000 */
[C---:B------:R-:W-:Y:S01]  /*0910*/  FADD R29, R33.reuse, R29 ;  /* 0x0000001d211d7221 */ /* 0x040fe20000000000 */
[C---:B------:R-:W-:Y:S01]  /*0920*/  FADD R20, R32.reuse, R20 ;  /* 0x0000001420147221 */ /* 0x040fe20000000000 */
[C---:B------:R-:W-:Y:S01]  /*0930*/  FADD R24, R32.reuse, R24 ;  /* 0x0000001820187221 */ /* 0x040fe20000000000 */
[C---:B------:R-:W-:Y:S01]  /*0940*/  FADD R28, R32.reuse, R28 ;  /* 0x0000001c201c7221 */ /* 0x040fe20000000000 */
[----:B------:R0:W3:Y:S01]  /*0950*/  @P3 LDG.E.EL.128 R16, desc[UR6][R38.64] ;  /* 0x0000000626103981 */ /* 0x0000e2000c2e1d00 */
[----:B------:R-:W-:Y:S01]  /*0960*/  FADD R33, R33, R37 ;  /* 0x0000002521217221 */ /* 0x000fe20000000000 */
[----:B------:R-:W-:Y:S01]  /*0970*/  FADD R32, R32, R36 ;  /* 0x0000002420207221 */ /* 0x000fe20000000000 */
[----:B--2---:R-:W-:Y:S01]  /*0980*/  FMUL R15, R15, R60 ;  /* 0x0000003c0f0f7220 */ /* 0x004fe20000400000 */
[----:B------:R-:W-:Y:S01]  /*0990*/  CS2R R36, SRZ ;  /* 0x0000000000247805 */ /* 0x000fe2000001ff00 */
[----:B------:R-:W-:Y:S01]  /*09a0*/  IMAD.WIDE R60, R42, 0x4, R58 ;  /* 0x000000042a3c7825 */ /* 0x000fe200078e023a */
[----:B0-----:R-:W-:-:S06]  /*09b0*/  CS2R R38, SRZ ;  /* 0x0000000000267805 */ /* 0x001fcc000001ff00 */
[----:B------:R0:W2:Y:S02]  /*09c0*/  @P2 LDG.E.EL.128 R36, desc[UR6][R60.64] ;  /* 0x000000063c242981 */ /* 0x0000a4000c2e1d00 */
[----:B0-----:R-:W-:-:S04]  /*09d0*/  IMAD.WIDE R60, R41, 0x4, R58 ;  /* 0x00000004293c7825 */ /* 0x001fc800078e023a */
[----:B------:R-:W-:Y:S01]  /*09e0*/  IMAD.WIDE R58, R40, 0x4, R58 ;  /* 0x00000004283a7825 */ /* 0x000fe200078e023a */
[----:B------:R-:W-:Y:S01]  /*09f0*/  CS2R R40, SRZ ;  /* 0x0000000000287805 */ /* 0x000fe2000001ff00 */
[----:B------:R-:W0:Y:S02]  /*0a00*/  S2UR UR5, SR_CgaCtaId ;  /* 0x00000000000579c3 */ /* 0x000e240000008800 */
[----:B---3--:R-:W-:Y:S01]  /*0a10*/  FADD R19, R43, R19 ;  /* 0x000000132b137221 */ /* 0x008fe20000000000 */
[----:B------:R-:W-:-:S06]  /*0a20*/  CS2R R42, SRZ ;  /* 0x00000000002a7805 */ /* 0x000fcc000001ff00 */
[----:B------:R1:W3:Y:S01]  /*0a30*/  @P1 LDG.E.EL.128 R40, desc[UR6][R60.64] ;  /* 0x000000063c281981 */ /* 0x0002e2000c2e1d00 */
[----:B--2---:R-:W-:Y:S01]  /*0a40*/  FADD R38, R46, R38 ;  /* 0x000000262e267221 */ /* 0x004fe20000000000 */
[----:B------:R-:W-:Y:S01]  /*0a50*/  FADD R39, R44, R39 ;  /* 0x000000272c277221 */ /* 0x000fe20000000000 */
[----:B------:R-:W-:Y:S02]  /*0a60*/  CS2R R44, SRZ ;  /* 0x00000000002c7805 */ /* 0x000fe4000001ff00 */
[----:B------:R-:W-:-:S06]  /*0a70*/  CS2R R46, SRZ ;  /* 0x00000000002e7805 */ /* 0x000fcc000001ff00 */
[----:B------:R2:W4:Y:S01]  /*0a80*/  @P0 LDG.E.EL.128 R44, desc[UR6][R58.64] ;  /* 0x000000063a2c0981 */ /* 0x000522000c2e1d00 */
[----:B------:R-:W-:Y:S01]  /*0a90*/  FADD R18, R49, R18 ;  /* 0x0000001231127221 */ /* 0x000fe20000000000 */
[--C-:B------:R-:W-:Y:S01]  /*0aa0*/  FADD R49, R25, -R5.reuse ;  /* 0x8000000519317221 */ /* 0x100fe20000000000 */
[--C-:B-1----:R-:W-:Y:S01]  /*0ab0*/  FADD R61, R21, -R5.reuse ;  /* 0x80000005153d7221 */ /* 0x102fe20000000000 */
[----:B------:R-:W-:Y:S01]  /*0ac0*/  FADD R60, R33, -R5 ;  /* 0x80000005213c7221 */ /* 0x000fe20000000000 */
[----:B------:R-:W-:Y:S01]  /*0ad0*/  BAR.SYNC.DEFER_BLOCKING 0x0 ;  /* 0x0000000000007b1d */ /* 0x000fe20000010000 */
[----:B------:R-:W-:-:S04]  /*0ae0*/  FMUL R49, R49, R15 ;  /* 0x0000000f31317220 */ /* 0x000fc80000400000 */
[----:B------:R-:W-:-:S04]  /*0af0*/  FFMA R49, R49, R9, R13 ;  /* 0x0000000931317223 */ /* 0x000fc8000000000d */
[----:B------:R-:W-:Y:S01]  /*0b00*/  FADD R37, R49, R37 ;  /* 0x0000002531257221 */ /* 0x000fe20000000000 */
[----:B------:R-:W-:Y:S01]  /*0b10*/  FADD R49, R29, -R5 ;  /* 0x800000051d317221 */ /* 0x000fe20000000000 */
[-C--:B------:R-:W-:Y:S01]  /*0b20*/  FMUL R61, R61, R15.reuse ;  /* 0x0000000f3d3d7220 */ /* 0x080fe20000400000 */
[-C--:B------:R-:W-:Y:S02]  /*0b30*/  FMUL R60, R60, R15.reuse ;  /* 0x0000000f3c3c7220 */ /* 0x080fe40000400000 */
[----:B------:R-:W-:Y:S01]  /*0b40*/  FMUL R49, R49, R15 ;  /* 0x0000000f31317220 */ /* 0x000fe20000400000 */
[-CC-:B------:R-:W-:Y:S01]  /*0b50*/  FFMA R15, R61, R9.reuse, R13.reuse ;  /* 0x000000093d0f7223 */ /* 0x180fe2000000000d */
[-CC-:B------:R-:W-:Y:S02]  /*0b60*/  FFMA R60, R60, R9.reuse, R13.reuse ;  /* 0x000000093c3c7223 */ /* 0x180fe4000000000d */
[----:B--2---:R-:W-:Y:S01]  /*0b70*/  FFMA R58, R49, R9, R13 ;  /* 0x00000009313a7223 */ /* 0x004fe2000000000d */
[--C-:B------:R-:W-:Y:S01]  /*0b80*/  FADD R49, R20, -R4.reuse ;  /* 0x8000000414317221 */ /* 0x100fe20000000000 */
[--C-:B------:R-:W-:Y:S01]  /*0b90*/  FADD R13, R24, -R4.reuse ;  /* 0x80000004180d7221 */ /* 0x100fe20000000000 */
[--C-:B------:R-:W-:Y:S01]  /*0ba0*/  FADD R9, R28, -R4.reuse ;  /* 0x800000041c097221 */ /* 0x100fe20000000000 */
[----:B------:R-:W-:Y:S01]  /*0bb0*/  FADD R5, R32, -R4 ;  /* 0x8000000420057221 */ /* 0x000fe20000000000 */
[----:B------:R-:W-:Y:S01]  /*0bc0*/  SHF.L.U32 R4, R2, 0x8, RZ ;  /* 0x0000000802047819 */ /* 0x000fe200000006ff */
[-C--:B------:R-:W-:Y:S01]  /*0bd0*/  FMUL R49, R49, R14.reuse ;  /* 0x0000000e31317220 */ /* 0x080fe20000400000 */
[----:B------:R-:W-:Y:S01]  /*0be0*/  FADD R17, R15, R17 ;  /* 0x000000110f117221 */ /* 0x000fe20000000000 */
[-C--:B------:R-:W-:Y:S01]  /*0bf0*/  FMUL R13, R13, R14.reuse ;  /* 0x0000000e0d0d7220 */ /* 0x080fe20000400000 */
[----:B------:R-:W-:Y:S01]  /*0c00*/  SHF.R.U32.HI R15, RZ, 0x4, R2 ;  /* 0x00000004ff0f7819 */ /* 0x000fe20000011602 */
[-C--:B------:R-:W-:Y:S01]  /*0c10*/  FMUL R9, R9, R14.reuse ;  /* 0x0000000e09097220 */ /* 0x080fe20000400000 */
[----:B------:R-:W-:Y:S01]  /*0c20*/  FMUL R59, R5, R14 ;  /* 0x0000000e053b7220 */ /* 0x000fe20000400000 */
[----:B------:R-:W-:Y:S01]  /*0c30*/  UMOV UR4, 0x400 ;  /* 0x0000040000047882 */ /* 0x000fe20000000000 */
[----:B------:R-:W-:Y:S01]  /*0c40*/  LOP3.LUT R4, R4, 0xf00, RZ, 0xc0, !PT ;  /* 0x00000f0004047812 */ /* 0x000fe200078ec0ff */
[-CC-:B------:R-:W-:Y:S01]  /*0c50*/  FFMA R49, R49, R8.reuse, R12.reuse ;  /* 0x0000000831317223 */ /* 0x180fe2000000000c */
[----:B0-----:R-:W-:Y:S01]  /*0c60*/  UPRMT UR4, UR5, 0x654, UR4 ;  /* 0x0000065405047896 */ /* 0x001fe20008000004 */
[-CC-:B------:R-:W-:Y:S01]  /*0c70*/  FFMA R5, R13, R8.reuse, R12.reuse ;  /* 0x000000080d057223 */ /* 0x180fe2000000000c */
[----:B------:R-:W-:Y:S01]  /*0c80*/  SGXT.U32 R15, R15, 0x4 ;  /* 0x000000040f0f781a */ /* 0x000fe20000000000 */
[-CC-:B------:R-:W-:Y:S01]  /*0c90*/  FFMA R9, R9, R8.reuse, R12.reuse ;  /* 0x0000000809097223 */ /* 0x180fe2000000000c */
[----:B------:R-:W-:Y:S01]  /*0ca0*/  FFMA R13, R59, R8, R12 ;  /* 0x000000083b0d7223 */ /* 0x000fe2000000000c */
[C---:B------:R-:W-:Y:S01]  /*0cb0*/  LOP3.LUT R8, R4.reuse, 0x40, RZ, 0xfc, !PT ;  /* 0x0000004004087812 */ /* 0x040fe200078efcff */
[----:B------:R-:W-:Y:S01]  /*0cc0*/  FADD R49, R49, R16 ;  /* 0x0000001031317221 */ /* 0x000fe20000000000 */
[----:B------:R-:W-:-:S02]  /*0cd0*/  LOP3.LUT R14, R4, 0x80, RZ, 0xfc, !PT ;  /* 0x00000080040e7812 */ /* 0x000fc400078efcff */
[C---:B------:R-:W-:Y:S02]  /*0ce0*/  LOP3.LUT R12, R4.reuse, R15, RZ, 0xfc, !PT ;  /* 0x0000000f040c7212 */ /* 0x040fe400078efcff */
[C---:B------:R-:W-:Y:S02]  /*0cf0*/  LOP3.LUT R16, R4.reuse, 0xc0, RZ, 0xfc, !PT ;  /* 0x000000c004107812 */ /* 0x040fe400078efcff */
[----:B------:R-:W-:Y:S02]  /*0d00*/  LEA.HI R15, R4, UR4, RZ, 0x1e ;  /* 0x00000004040f7c11 */ /* 0x000fe4000f8ff0ff */
[----:B------:R-:W-:Y:S02]  /*0d10*/  LEA.HI R59, R8, UR4, RZ, 0x1e ;  /* 0x00000004083b7c11 */ /* 0x000fe4000f8ff0ff */
[----:B------:R-:W-:Y:S02]  /*0d20*/  LEA.HI R61, R14, UR4, RZ, 0x1e ;  /* 0x000000040e3d7c11 */ /* 0x000fe4000f8ff0ff */
[----:B------:R-:W-:-:S02]  /*0d30*/  LEA.HI R16, R16, UR4, RZ, 0x1e ;  /* 0x0000000410107c11 */ /* 0x000fc4000f8ff0ff */
[C---:B------:R-:W-:Y:S02]  /*0d40*/  LEA R8, R12.reuse, R15, 0x2 ;  /* 0x0000000f0c087211 */ /* 0x040fe400078e10ff */
[C---:B------:R-:W-:Y:S02]  /*0d50*/  LEA R4, R12.reuse, R59, 0x2 ;  /* 0x0000003b0c047211 */ /* 0x040fe400078e10ff */
[C---:B------:R-:W-:Y:S01]  /*0d60*/  LEA R15, R12.reuse, R61, 0x2 ;  /* 0x0000003d0c0f7211 */ /* 0x040fe200078e10ff */
[----:B------:R-:W-:Y:S01]  /*0d70*/  FADD R5, R5, R36 ;  /* 0x0000002405057221 */ /* 0x000fe20000000000 */
[----:B------:R-:W-:Y:S01]  /*0d80*/  LEA R12, R12, R16, 0x2 ;  /* 0x000000100c0c7211 */ /* 0x000fe200078e10ff */
[----:B------:R-:W-:Y:S04]  /*0d90*/  STS [R8], R49 ;  /* 0x0000003108007388 */ /* 0x000fe80000000800 */
[----:B------:R-:W-:Y:S04]  /*0da0*/  STS [R4+0x100], R17 ;  /* 0x0001001104007388 */ /* 0x000fe80000000800 */
[----:B------:R-:W-:Y:S04]  /*0db0*/  STS [R15+0x200], R18 ;  /* 0x000200120f007388 */ /* 0x000fe80000000800 */
[----:B------:R-:W-:Y:S04]  /*0dc0*/  STS [R12+0x300], R19 ;  /* 0x000300130c007388 */ /* 0x000fe80000000800 */
[----:B------:R0:W-:Y:S04]  /*0dd0*/  STS [R8+0x40], R5 ;  /* 0x0000400508007388 */ /* 0x0001e80000000800 */
[----:B------:R-:W-:Y:S04]  /*0de0*/  STS [R4+0x140], R37 ;  /* 0x0001402504007388 */ /* 0x000fe80000000800 */
[----:B------:R-:W-:Y:S04]  /*0df0*/  STS [R15+0x240], R38 ;  /* 0x000240260f007388 */ /* 0x000fe80000000800 */
[----:B------:R-:W-:Y:S04]  /*0e00*/  STS [R12+0x340], R39 ;  /* 0x000340270c007388 */ /* 0x000fe80000000800 */
[----:B------:R1:W-:Y:S04]  /*0e10*/  @P3 STG.E.128 desc[UR6][R56.64], R20 ;  /* 0x0000001438003986 */ /* 0x0003e8000c101d06 */
[----:B------:R-:W-:Y:S04]  /*0e20*/  @P2 STG.E.128 desc[UR6][R54.64], R24 ;  /* 0x0000001836002986 */ /* 0x000fe8000c101d06 */
[----:B------:R-:W-:Y:S04]  /*0e30*/  @P1 STG.E.128 desc[UR6][R52.64], R28 ;  /* 0x0000001c34001986 */ /* 0x000fe8000c101d06 */
[----:B------:R-:W-:Y:S01]  /*0e40*/  @P0 STG.E.128 desc[UR6][R50.64], R32 ;  /* 0x0000002032000986 */ /* 0x000fe2000c101d06 */
[----:B0-----:R-:W-:-:S02]  /*0e50*/  LOP3.LUT R5, R2, 0xf0, RZ, 0xc0, !PT ;  /* 0x000000f002057812 */ /* 0x001fc400078ec0ff */
[----:B------:R-:W-:Y:S02]  /*0e60*/  LOP3.LUT R48, R48, 0x3c, R3, 0xf8, !PT ;  /* 0x0000003c30307812 */ /* 0x000fe400078ef803 */
[----:B-1----:R-:W-:Y:S02]  /*0e70*/  SHF.R.U32.HI R23, RZ, 0x4, R2 ;  /* 0x00000004ff177819 */ /* 0x002fe40000011602 */
[----:B------:R-:W-:-:S04]  /*0e80*/  SHF.R.S32.HI R21, RZ, 0x1f, R48 ;  /* 0x0000001fff157819 */ /* 0x000fc80000011430 */
[----:B------:R-:W-:Y:S02]  /*0e90*/  LEA.HI R21, R21, R48, RZ, 0x6 ;  /* 0x0000003015157211 */ /* 0x000fe400078f30ff */
[----:B------:R-:W-:Y:S02]  /*0ea0*/  SGXT.U32 R23, R23, 0x4 ;  /* 0x000000041717781a */ /* 0x000fe40000000000 */
[----:B------:R-:W-:Y:S02]  /*0eb0*/  SHF.L.U32 R21, R21, 0x9, RZ ;  /* 0x0000000915157819 */ /* 0x000fe400000006ff */
[----:B------:R-:W-:Y:S02]  /*0ec0*/  ISETP.GE.AND P0, PT, R48, 0x100, PT ;  /* 0x000001003000780c */ /* 0x000fe40003f06270 */
[----:B------:R-:W-:Y:S01]  /*0ed0*/  LOP3.LUT R21, R21, 0xffff8000, RZ, 0xc0, !PT ;  /* 0xffff800015157812 */ /* 0x000fe200078ec0ff */
[----:B---3--:R-:W-:Y:S01]  /*0ee0*/  FADD R7, R7, R43 ;  /* 0x0000002b07077221 */ /* 0x008fe20000000000 */
[----:B------:R-:W-:Y:S01]  /*0ef0*/  FADD R43, R58, R41 ;  /* 0x000000293a2b7221 */ /* 0x000fe20000000000 */
[----:B------:R-:W-:Y:S01]  /*0f00*/  FADD R41, R9, R40 ;  /* 0x0000002809297221 */ /* 0x000fe20000000000 */
[----:B------:R-:W-:-:S04]  /*0f10*/  FADD R6, R6, R42 ;  /* 0x0000002a06067221 */ /* 0x000fc80000000000 */
[----:B------:R-:W-:Y:S04]  /*0f20*/  STS [R8+0x80], R41 ;  /* 0x0000802908007388 */ /* 0x000fe80000000800 */
[----:B------:R-:W-:Y:S01]  /*0f30*/  STS [R4+0x180], R43 ;  /* 0x0001802b04007388 */ /* 0x000fe20000000800 */
[----:B----4-:R-:W-:Y:S01]  /*0f40*/  FADD R59, R11, R47 ;  /* 0x0000002f0b3b7221 */ /* 0x010fe20000000000 */
[----:B------:R-:W-:Y:S01]  /*0f50*/  FADD R47, R60, R45 ;  /* 0x0000002d3c2f7221 */ /* 0x000fe20000000000 */
[----:B------:R-:W-:Y:S01]  /*0f60*/  FADD R45, R13, R44 ;  /* 0x0000002c0d2d7221 */ /* 0x000fe20000000000 */
[----:B------:R-:W-:Y:S01]  /*0f70*/  FADD R46, R10, R46 ;  /* 0x0000002e0a2e7221 */ /* 0x000fe20000000000 */
[----:B------:R0:W-:Y:S01]  /*0f80*/  STS [R15+0x280], R6 ;  /* 0x000280060f007388 */ /* 0x0001e20000000800 */
[----:B------:R-:W-:-:S02]  /*0f90*/  SHF.L.U32 R13, R2, 0x2, RZ ;  /* 0x00000002020d7819 */ /* 0x000fc400000006ff */
[----:B------:R-:W1:Y:S01]  /*0fa0*/  LDC.64 R2, c[0x0][0x248] ;  /* 0x00009200ff027b82 */ /* 0x000e620000000a00 */
[----:B------:R-:W-:Y:S01]  /*0fb0*/  STS [R12+0x380], R7 ;  /* 0x000380070c007388 */ /* 0x000fe20000000800 */
[----:B------:R-:W-:-:S03]  /*0fc0*/  LOP3.LUT R13, R13, 0x3fc, RZ, 0xc0, !PT ;  /* 0x000003fc0d0d7812 */ /* 0x000fc600078ec0ff */
[----:B------:R-:W-:Y:S04]  /*0fd0*/  STS [R8+0xc0], R45 ;  /* 0x0000c02d08007388 */ /* 0x000fe80000000800 */
[----:B------:R-:W-:Y:S04]  /*0fe0*/  STS [R4+0x1c0], R47 ;  /* 0x0001c02f04007388 */ /* 0x000fe80000000800 */
[----:B------:R2:W-:Y:S04]  /*0ff0*/  STS [R15+0x2c0], R46 ;  /* 0x0002c02e0f007388 */ /* 0x0005e80000000800 */
[----:B------:R3:W-:Y:S01]  /*1000*/  STS [R12+0x3c0], R59 ;  /* 0x0003c03b0c007388 */ /* 0x0007e20000000800 */
[----:B------:R-:W-:-:S02]  /*1010*/  LOP3.LUT R9, R13, 0x400, RZ, 0xfc, !PT ;  /* 0x000004000d097812 */ /* 0x000fc400078efcff */
[----:B------:R-:W-:Y:S02]  /*1020*/  LOP3.LUT R10, R13, 0x800, RZ, 0xfc, !PT ;  /* 0x000008000d0a7812 */ /* 0x000fe400078efcff */
[----:B------:R-:W-:Y:S02]  /*1030*/  SHF.R.U32.HI R9, RZ, 0x2, R9 ;  /* 0x00000002ff097819 */ /* 0x000fe40000011609 */
[----:B------:R-:W-:Y:S02]  /*1040*/  SHF.R.U32.HI R10, RZ, 0x2, R10 ;  /* 0x00000002ff0a7819 */ /* 0x000fe4000001160a */
[----:B------:R-:W-:Y:S02]  /*1050*/  LOP3.LUT R9, R9, 0x1f0, RZ, 0xc0, !PT ;  /* 0x000001f009097812 */ /* 0x000fe400078ec0ff */
[----:B------:R-:W-:Y:S02]  /*1060*/  LOP3.LUT R11, R10, 0x2f0, RZ, 0xc0, !PT ;  /* 0x000002f00a0b7812 */ /* 0x000fe400078ec0ff */
[----:B------:R-:W-:-:S02]  /*1070*/  IADD3 R10, R5, UR4, RZ ;  /* 0x00000004050a7c10 */ /* 0x000fc4000fffe0ff */
[----:B------:R-:W-:Y:S02]  /*1080*/  IADD3 R14, R9, UR4, RZ ;  /* 0x00000004090e7c10 */ /* 0x000fe4000fffe0ff */
[----:B0-----:R-:W-:Y:S02]  /*1090*/  IADD3 R6, R11, UR4, RZ ;  /* 0x000000040b067c10 */ /* 0x001fe4000fffe0ff */
[C---:B------:R-:W-:Y:S01]  /*10a0*/  LEA R16, R13.reuse, R10, 0x2 ;  /* 0x0000000a0d107211 */ /* 0x040fe200078e10ff */
[----:B------:R-:W-:Y:S01]  /*10b0*/  BAR.SYNC.DEFER_BLOCKING 0x0 ;  /* 0x0000000000007b1d */ /* 0x000fe20000010000 */
[C---:B------:R-:W-:Y:S02]  /*10c0*/  LEA R9, R13.reuse, R14, 0x2 ;  /* 0x0000000e0d097211 */ /* 0x040fe400078e10ff */
[----:B------:R-:W-:Y:S02]  /*10d0*/  LEA R6, R13, R6, 0x2 ;  /* 0x000000060d067211 */ /* 0x000fe400078e10ff */
[----:B--2---:R-:W-:Y:S01]  /*10e0*/  SHF.R.S32.HI R15, RZ, 0x1f, R48 ;  /* 0x0000001fff0f7819 */ /* 0x004fe20000011430 */
[----:B------:R-:W0:Y:S04]  /*10f0*/  LDS.128 R16, [R16] ;  /* 0x0000000010107984 */ /* 0x000e280000000c00 */
[----:B------:R-:W2:Y:S04]  /*1100*/  LDS.128 R8, [R9+0x1000] ;  /* 0x0010000009087984 */ /* 0x000ea80000000c00 */
[----:B------:R-:W4:Y:S01]  /*1110*/  LDS.128 R4, [R6+0x2000] ;  /* 0x0020000006047984 */ /* 0x000f220000000c00 */
[----:B------:R-:W-:-:S02]  /*1120*/  LEA.HI R15, R15, R48, RZ, 0x6 ;  /* 0x000000300f0f7211 */ /* 0x000fc400078f30ff */
[----:B---3--:R-:W-:Y:S02]  /*1130*/  LOP3.LUT R12, R0, 0x30, R23, 0xfe, !PT ;  /* 0x00000030000c7812 */ /* 0x008fe400078efe17 */
[----:B------:R-:W-:Y:S02]  /*1140*/  LOP3.LUT R25, R15, 0xffffffc0, RZ, 0xc0, !PT ;  /* 0xffffffc00f197812 */ /* 0x000fe400078ec0ff */
[----:B------:R-:W-:Y:S02]  /*1150*/  LOP3.LUT R14, R0, 0x20, R23, 0xfe, !PT ;  /* 0x00000020000e7812 */ /* 0x000fe400078efe17 */
[----:B------:R-:W-:Y:S02]  /*1160*/  LOP3.LUT R15, R0, 0x10, R23, 0xfe, !PT ;  /* 0x00000010000f7812 */ /* 0x000fe400078efe17 */
[----:B------:R-:W-:Y:S02]  /*1170*/  LOP3.LUT R20, R13, 0xc00, RZ, 0xfc, !PT ;  /* 0x00000c000d147812 */ /* 0x000fe400078efcff */
[----:B------:R-:W-:-:S02]  /*1180*/  LOP3.LUT R0, R0, R23, RZ, 0xfc, !PT ;  /* 0x0000001700007212 */ /* 0x000fc400078efcff */
[----:B------:R-:W-:Y:S02]  /*1190*/  IADD3 R25, R21, R48, -R25 ;  /* 0x0000003015197210 */ /* 0x000fe40007ffe819 */
[----:B------:R-:W-:Y:S02]  /*11a0*/  SHF.R.U32.HI R20, RZ, 0x2, R20 ;  /* 0x00000002ff147819 */ /* 0x000fe40000011614 */
[----:B------:R-:W-:Y:S02]  /*11b0*/  ISETP.LT.AND P3, PT, R0, 0x200, !P0 ;  /* 0x000002000000780c */ /* 0x000fe40004761270 */
[----:B------:R-:W-:Y:S02]  /*11c0*/  ISETP.LT.AND P2, PT, R15, 0x200, !P0 ;  /* 0x000002000f00780c */ /* 0x000fe40004741270 */
[----:B------:R-:W-:Y:S02]  /*11d0*/  ISETP.LT.AND P1, PT, R14, 0x200, !P0 ;  /* 0x000002000e00780c */ /* 0x000fe40004721270 */
[----:B------:R-:W-:-:S02]  /*11e0*/  LEA R21, R0, R25, 0x6 ;  /* 0x0000001900157211 */ /* 0x000fc400078e30ff */
[----:B------:R-:W-:Y:S02]  /*11f0*/  ISETP.LT.AND P0, PT, R12, 0x200, !P0 ;  /* 0x000002000c00780c */ /* 0x000fe40004701270 */
[----:B------:R-:W-:Y:S02]  /*1200*/  LOP3.LUT R20, R20, 0x3f0, RZ, 0xc0, !PT ;  /* 0x000003f014147812 */ /* 0x000fe400078ec0ff */
[-C--:B------:R-:W-:Y:S02]  /*1210*/  LEA R23, R15, R25.reuse, 0x6 ;  /* 0x000000190f177211 */ /* 0x080fe400078e30ff */
[----:B------:R-:W-:Y:S01]  /*1220*/  LEA R27, R14, R25, 0x6 ;  /* 0x000000190e1b7211 */ /* 0x000fe200078e30ff */
[----:B-1----:R-:W-:Y:S01]  /*1230*/  IMAD.WIDE R14, R21, 0x4, R2 ;  /* 0x00000004150e7825 */ /* 0x002fe200078e0202 */
[----:B------:R-:W-:-:S03]  /*1240*/  IADD3 R0, R20, UR4, RZ ;  /* 0x0000000414007c10 */ /* 0x000fc6000fffe0ff */
[--C-:B------:R-:W-:Y:S01]  /*1250*/  IMAD.WIDE R20, R23, 0x4, R2.reuse ;  /* 0x0000000417147825 */ /* 0x100fe200078e0202 */
[----:B0-----:R0:W-:Y:S03]  /*1260*/  @P3 STG.E.128 desc[UR6][R14.64], R16 ;  /* 0x000000100e003986 */ /* 0x0011e6000c101d06 */
[----:B------:R-:W-:Y:S01]  /*1270*/  IMAD.WIDE R22, R27, 0x4, R2 ;  /* 0x000000041b167825 */ /* 0x000fe200078e0202 */
[----:B--2---:R0:W-:Y:S01]  /*1280*/  @P2 STG.E.128 desc[UR6][R20.64], R8 ;  /* 0x0000000814002986 */ /* 0x0041e2000c101d06 */
[----:B------:R-:W-:-:S03]  /*1290*/  LEA R0, R13, R0, 0x2 ;  /* 0x000000000d007211 */ /* 0x000fc600078e10ff */
[----:B----4-:R0:W-:Y:S02]  /*12a0*/  @P1 STG.E.128 desc[UR6][R22.64], R4 ;  /* 0x0000000416001986 */ /* 0x0101e4000c101d06 */
[----:B0-----:R-:W-:Y:S05]  /*12b0*/  @!P0 EXIT ;  /* 0x000000000000894d */ /* 0x001fea0003800000 */
[----:B0-----:R-:W0:Y:S01]  /*12c0*/  LDS.128 R4, [R0+0x3000] ;  /* 0x0030000000047984 */ /* 0x001e220000000c00 */
[----:B------:R-:W-:-:S05]  /*12d0*/  LEA R25, R12, R25, 0x6 ;  /* 0x000000190c197211 */ /* 0x000fca00078e30ff */
[----:B------:R-:W-:-:S05]  /*12e0*/  IMAD.WIDE R2, R25, 0x4, R2 ;  /* 0x0000000419027825 */ /* 0x000fca00078e0202 */
[----:B0-----:R-:W-:Y:S01]  /*12f0*/  STG.E.128 desc[UR6][R2.64], R4 ;  /* 0x0000000402007986 */ /* 0x001fe2000c101d06 */
[----:B------:R-:W-:Y:S05]  /*1300*/  EXIT ;  /* 0x000000000000794d */ /* 0x000fea0003800000 */
.L_x_0:
[----:B------:R-:W-:-:S00]  /*1310*/  BRA `(.L_x_0) ;  /* 0xfffffffc00fc7947 */ /* 0x000fc0000383ffff */
[----:B------:R-:W-:-:S00]  /*1320*/  NOP ;  /* 0x0000000000007918 */ /* 0x000fc00000000000 */
        /* <DEDUP_REMOVED lines=13> */
.L_x_1:


//--------------------- .nv.global.init           --------------------------
	.section	.nv.global.init,"aw",@progbits
.nv.global.init:
	.type		_$_str,@object
	.size		_$_str,(_$_str_$_2 - _$_str)
_$_str:
        /*0000*/ 	.byte	0x5f, 0x5f, 0x43, 0x55, 0x44, 0x41, 0x5f, 0x46, 0x54, 0x5a, 0x00
	.type		_$_str_$_2,@object
	.size		_$_str_$_2,(.L_1 - _$_str_$_2)
_$_str_$_2:
        /*000b*/ 	.byte	0x5f, 0x5f, 0x43, 0x55, 0x44, 0x41, 0x5f, 0x50, 0x52, 0x45, 0x43, 0x5f, 0x53, 0x51, 0x52, 0x54
        /*001b*/ 	.byte	0x00
.L_1:


//--------------------- .nv.shared.triton_poi_fused__native_batch_norm_legit_no_training_add_convolution_14 --------------------------
	.section	.nv.shared.triton_poi_fused__native_batch_norm_legit_no_training_add_convolution_14,"aw",@nobits
	.sectionflags	@""
	.align	16
	.zero		1024


//--------------------- .nv.constant0.triton_poi_fused__native_batch_norm_legit_no_training_add_convolution_14 --------------------------
	.section	.nv.constant0.triton_poi_fused__native_batch_norm_legit_no_training_add_convolution_14,"a",@progbits
	.sectionflags	@""
	.align	4
.nv.constant0.triton_poi_fused__native_batch_norm_legit_no_training_add_convolution_14:
	.zero		600
